	.headerflags	@"EF_CUDA_TEXMODE_UNIFIED EF_CUDA_64BIT_ADDRESS EF_CUDA_SM86 EF_CUDA_VIRTUAL_SM(EF_CUDA_SM86)"
	.elftype	@"ET_EXEC"


//--------------------- .nv.info                  --------------------------
	.section	.nv.info,"",@"SHT_CUDA_INFO"
	.align	4


	//----- nvinfo : EIATTR_REGCOUNT
	.align		4
        /*0000*/ 	.byte	0x04, 0x2f
        /*0002*/ 	.short	(.L_2 - .L_1)
	.align		4
.L_1:
        /*0004*/ 	.word	index@(triton_red_fused__scaled_dot_product_flash_attention__to_copy_add_mean_mul_pow_rsqrt_2)
        /*0008*/ 	.word	0x00000040


	//----- nvinfo : EIATTR_MIN_STACK_SIZE
	.align		4
.L_2:
        /*000c*/ 	.byte	0x04, 0x12
        /*000e*/ 	.short	(.L_4 - .L_3)
	.align		4
.L_3:
        /*0010*/ 	.word	index@(triton_red_fused__scaled_dot_product_flash_attention__to_copy_add_mean_mul_pow_rsqrt_2)
        /*0014*/ 	.word	0x00000000


	//----- nvinfo : EIATTR_FRAME_SIZE
	.align		4
.L_4:
        /*0018*/ 	.byte	0x04, 0x11
        /*001a*/ 	.short	(.L_6 - .L_5)
	.align		4
.L_5:
        /*001c*/ 	.word	index@(triton_red_fused__scaled_dot_product_flash_attention__to_copy_add_mean_mul_pow_rsqrt_2)
        /*0020*/ 	.word	0x00000000


	//----- nvinfo : EIATTR_MIN_STACK_SIZE
	.align		4
.L_6:
        /*0024*/ 	.byte	0x04, 0x12
        /*0026*/ 	.short	(.L_8 - .L_7)
	.align		4
.L_7:
        /*0028*/ 	.word	index@(triton_red_fused__scaled_dot_product_flash_attention__to_copy_add_mean_mul_pow_rsqrt_2)
        /*002c*/ 	.word	0x00000000
.L_8:


//--------------------- .nv.info.triton_red_fused__scaled_dot_product_flash_attention__to_copy_add_mean_mul_pow_rsqrt_2 --------------------------
	.section	.nv.info.triton_red_fused__scaled_dot_product_flash_attention__to_copy_add_mean_mul_pow_rsqrt_2,"",@"SHT_CUDA_INFO"
	.sectionflags	@""
	.align	4


	//----- nvinfo : EIATTR_CUDA_API_VERSION
	.align		4
        /*0000*/ 	.byte	0x04, 0x37
        /*0002*/ 	.short	(.L_10 - .L_9)
.L_9:
        /*0004*/ 	.word	0x0000007c


	//----- nvinfo : EIATTR_SW2861232_WAR
	.align		4
.L_10:
        /*0008*/ 	.byte	0x01, 0x35
	.zero		2


	//----- nvinfo : EIATTR_PARAM_CBANK
	.align		4
        /*000c*/ 	.byte	0x04, 0x0a
        /*000e*/ 	.short	(.L_12 - .L_11)
	.align		4
.L_11:
        /*0010*/ 	.word	index@(.nv.constant0.triton_red_fused__scaled_dot_product_flash_attention__to_copy_add_mean_mul_pow_rsqrt_2)
        /*0014*/ 	.short	0x0160
        /*0016*/ 	.short	0x0048


	//----- nvinfo : EIATTR_CBANK_PARAM_SIZE
	.align		4
.L_12:
        /*0018*/ 	.byte	0x03, 0x19
        /*001a*/ 	.short	0x0048


	//----- nvinfo : EIATTR_KPARAM_INFO
	.align		4
        /*001c*/ 	.byte	0x04, 0x17
        /*001e*/ 	.short	(.L_14 - .L_13)
.L_13:
        /*0020*/ 	.word	0x00000000
        /*0024*/ 	.short	0x0009
        /*0026*/ 	.short	0x0040
        /*0028*/ 	.byte	0x00, 0xf4, 0x21, 0x00


	//----- nvinfo : EIATTR_KPARAM_INFO
	.align		4
.L_14:
        /*002c*/ 	.byte	0x04, 0x17
        /*002e*/ 	.short	(.L_16 - .L_15)
.L_15:
        /*0030*/ 	.word	0x00000000
        /*0034*/ 	.short	0x0008
        /*0036*/ 	.short	0x003c
        /*0038*/ 	.byte	0x00, 0xf0, 0x11, 0x00


	//----- nvinfo : EIATTR_KPARAM_INFO
	.align		4
.L_16:
        /*003c*/ 	.byte	0x04, 0x17
        /*003e*/ 	.short	(.L_18 - .L_17)
.L_17:
        /*0040*/ 	.word	0x00000000
        /*0044*/ 	.short	0x0007
        /*0046*/ 	.short	0x0038
        /*0048*/ 	.byte	0x00, 0xf0, 0x11, 0x00


	//----- nvinfo : EIATTR_KPARAM_INFO
	.align		4
.L_18:
        /*004c*/ 	.byte	0x04, 0x17
        /*004e*/ 	.short	(.L_20 - .L_19)
.L_19:
        /*0050*/ 	.word	0x00000000
        /*0054*/ 	.short	0x0006
        /*0056*/ 	.short	0x0030
        /*0058*/ 	.byte	0x00, 0xf4, 0x21, 0x00


	//----- nvinfo : EIATTR_KPARAM_INFO
	.align		4
.L_20:
        /*005c*/ 	.byte	0x04, 0x17
        /*005e*/ 	.short	(.L_22 - .L_21)
.L_21:
        /*0060*/ 	.word	0x00000000
        /*0064*/ 	.short	0x0005
        /*0066*/ 	.short	0x0028
        /*0068*/ 	.byte	0x00, 0xf4, 0x21, 0x00


	//----- nvinfo : EIATTR_KPARAM_INFO
	.align		4
.L_22:
        /*006c*/ 	.byte	0x04, 0x17
        /*006e*/ 	.short	(.L_24 - .L_23)
.L_23:
        /*0070*/ 	.word	0x00000000
        /*0074*/ 	.short	0x0004
        /*0076*/ 	.short	0x0020
        /*0078*/ 	.byte	0x00, 0xf4, 0x21, 0x00


	//----- nvinfo : EIATTR_KPARAM_INFO
	.align		4
.L_24:
        /*007c*/ 	.byte	0x04, 0x17
        /*007e*/ 	.short	(.L_26 - .L_25)
.L_25:
        /*0080*/ 	.word	0x00000000
        /*0084*/ 	.short	0x0003
        /*0086*/ 	.short	0x0018
        /*0088*/ 	.byte	0x00, 0xf4, 0x21, 0x00


	//----- nvinfo : EIATTR_KPARAM_INFO
	.align		4
.L_26:
        /*008c*/ 	.byte	0x04, 0x17
        /*008e*/ 	.short	(.L_28 - .L_27)
.L_27:
        /*0090*/ 	.word	0x00000000
        /*0094*/ 	.short	0x0002
        /*0096*/ 	.short	0x0010
        /*0098*/ 	.byte	0x00, 0xf4, 0x21, 0x00


	//----- nvinfo : EIATTR_KPARAM_INFO
	.align		4
.L_28:
        /*009c*/ 	.byte	0x04, 0x17
        /*009e*/ 	.short	(.L_30 - .L_29)
.L_29:
        /*00a0*/ 	.word	0x00000000
        /*00a4*/ 	.short	0x0001
        /*00a6*/ 	.short	0x0008
        /*00a8*/ 	.byte	0x00, 0xf4, 0x21, 0x00


	//----- nvinfo : EIATTR_KPARAM_INFO
	.align		4
.L_30:
        /*00ac*/ 	.byte	0x04, 0x17
        /*00ae*/ 	.short	(.L_32 - .L_31)
.L_31:
        /*00b0*/ 	.word	0x00000000
        /*00b4*/ 	.short	0x0000
        /*00b6*/ 	.short	0x0000
        /*00b8*/ 	.byte	0x00, 0xf4, 0x21, 0x00


	//----- nvinfo : EIATTR_MAXREG_COUNT
	.align		4
.L_32:
        /*00bc*/ 	.byte	0x03, 0x1b
        /*00be*/ 	.short	0x00ff


	//----- nvinfo : EIATTR_COOP_GROUP_MASK_REGIDS
	.align		4
        /*00c0*/ 	.byte	0x04, 0x29
        /*00c2*/ 	.short	(.L_34 - .L_33)


	//   ....[0]....
.L_33:
        /*00c4*/ 	.word	0xffffffff


	//   ....[1]....
        /*00c8*/ 	.word	0xffffffff


	//----- nvinfo : EIATTR_COOP_GROUP_INSTR_OFFSETS
	.align		4
.L_34:
        /*00cc*/ 	.byte	0x04, 0x28
        /*00ce*/ 	.short	(.L_36 - .L_35)


	//   ....[0]....
.L_35:
        /*00d0*/ 	.word	0x000004b0


	//   ....[1]....
        /*00d4*/ 	.word	0x000004f0


	//----- nvinfo : EIATTR_EXIT_INSTR_OFFSETS
	.align		4
.L_36:
        /*00d8*/ 	.byte	0x04, 0x1c
        /*00da*/ 	.short	(.L_38 - .L_37)


	//   ....[0]....
.L_37:
        /*00dc*/ 	.word	0x00001b20


	//----- nvinfo : EIATTR_REQNTID
	.align		4
.L_38:
        /*00e0*/ 	.byte	0x04, 0x10
        /*00e2*/ 	.short	(.L_40 - .L_39)
.L_39:
        /*00e4*/ 	.word	0x00000080
        /*00e8*/ 	.word	0x00000001
        /*00ec*/ 	.word	0x00000001
.L_40:


//--------------------- .nv.callgraph             --------------------------
	.section	.nv.callgraph,"",@"SHT_CUDA_CALLGRAPH"
	.align	4
	.sectionentsize	8
	.align		4
        /*0000*/ 	.word	0x00000000
	.align		4
        /*0004*/ 	.word	0xffffffff
	.align		4
        /*0008*/ 	.word	0x00000000
	.align		4
        /*000c*/ 	.word	0xfffffffe
	.align		4
        /*0010*/ 	.word	0x00000000
	.align		4
        /*0014*/ 	.word	0xfffffffd
	.align		4
        /*0018*/ 	.word	0x00000000
	.align		4
        /*001c*/ 	.word	0xfffffffc


//--------------------- .nv.rel.action            --------------------------
	.section	.nv.rel.action,"",@"SHT_CUDA_RELOCINFO"
	.align	8
	.sectionentsize	8
        /*0000*/ 	.byte	0x73, 0x00, 0x00, 0x00, 0x00, 0x00, 0x00, 0x00, 0x00, 0x00, 0x00, 0x11, 0x25, 0x00, 0x05, 0x36


//--------------------- .nv.constant4             --------------------------
	.section	.nv.constant4,"a",@progbits
	.align	8
	.align		8
.nv.constant4:
        /*0000*/ 	.dword	_$_str


//--------------------- .nv.constant0.triton_red_fused__scaled_dot_product_flash_attention__to_copy_add_mean_mul_pow_rsqrt_2 --------------------------
	.section	.nv.constant0.triton_red_fused__scaled_dot_product_flash_attention__to_copy_add_mean_mul_pow_rsqrt_2,"a",@progbits
	.sectionflags	@""
	.align	4
.nv.constant0.triton_red_fused__scaled_dot_product_flash_attention__to_copy_add_mean_mul_pow_rsqrt_2:
	.zero		424


//--------------------- .text.triton_red_fused__scaled_dot_product_flash_attention__to_copy_add_mean_mul_pow_rsqrt_2 --------------------------
	.section	.text.triton_red_fused__scaled_dot_product_flash_attention__to_copy_add_mean_mul_pow_rsqrt_2,"ax",@progbits
	.sectionflags	@"SHF_BARRIERS=1"
	.sectioninfo	@"SHI_REGISTERS=64"
	.align	128
        .global         triton_red_fused__scaled_dot_product_flash_attention__to_copy_add_mean_mul_pow_rsqrt_2
        .type           triton_red_fused__scaled_dot_product_flash_attention__to_copy_add_mean_mul_pow_rsqrt_2,@function
        .size           triton_red_fused__scaled_dot_product_flash_attention__to_copy_add_mean_mul_pow_rsqrt_2,(.L_x_4 - triton_red_fused__scaled_dot_product_flash_attention__to_copy_add_mean_mul_pow_rsqrt_2)
        .other          triton_red_fused__scaled_dot_product_flash_attention__to_copy_add_mean_mul_pow_rsqrt_2,@"STO_CUDA_ENTRY STV_DEFAULT"
triton_red_fused__scaled_dot_product_flash_attention__to_copy_add_mean_mul_pow_rsqrt_2:
.text.triton_red_fused__scaled_dot_product_flash_attention__to_copy_add_mean_mul_pow_rsqrt_2:
[----:B------:R-:W-:Y:S02]  /*0000*/  IMAD.MOV.U32 R1, RZ, RZ, c[0x0][0x28] ;  /* 0x00000a00ff017624 */ /* 0x000fe400078e00ff */
[----:B------:R-:W0:Y:S01]  /*0010*/  S2R R7, SR_TID.X ;  /* 0x0000000000077919 */ /* 0x000e220000002100 */
[----:B------:R-:W-:Y:S01]  /*0020*/  IMAD.MOV.U32 R27, RZ, RZ, -0x8 ;  /* 0xfffffff8ff1b7424 */ /* 0x000fe200078e00ff */
[----:B------:R-:W-:Y:S01]  /*0030*/  MOV R26, 0xffffffff ;  /* 0xffffffff001a7802 */ /* 0x000fe20000000f00 */
[----:B------:R-:W-:Y:S01]  /*0040*/  CS2R R18, SRZ ;  /* 0x0000000000127805 */ /* 0x000fe2000001ff00 */
[----:B------:R-:W1:Y:S01]  /*0050*/  S2R R11, SR_CTAID.X ;  /* 0x00000000000b7919 */ /* 0x000e620000002500 */
[----:B------:R-:W-:Y:S01]  /*0060*/  IMAD.MOV.U32 R10, RZ, RZ, RZ ;  /* 0x000000ffff0a7224 */ /* 0x000fe200078e00ff */
[----:B------:R-:W-:Y:S01]  /*0070*/  CS2R R20, SRZ ;  /* 0x0000000000147805 */ /* 0x000fe2000001ff00 */
[----:B------:R-:W-:Y:S01]  /*0080*/  MOV R22, RZ ;  /* 0x000000ff00167202 */ /* 0x000fe20000000f00 */
[----:B------:R-:W-:Y:S01]  /*0090*/  ULDC.64 UR4, c[0x0][0x118] ;  /* 0x0000460000047ab9 */ /* 0x000fe20000000a00 */
[----:B0-----:R-:W-:Y:S01]  /*00a0*/  SHF.R.U32.HI R9, RZ, 0x1, R7 ;  /* 0x00000001ff097819 */ /* 0x001fe20000011607 */
[----:B-1----:R-:W-:-:S03]  /*00b0*/  IMAD.SHL.U32 R4, R11, 0x40, RZ ;  /* 0x000000400b047824 */ /* 0x002fc600078e00ff */
[----:B------:R-:W-:Y:S02]  /*00c0*/  SGXT.U32 R9, R9, 0x6 ;  /* 0x000000060909781a */ /* 0x000fe40000000000 */
[----:B------:R-:W-:Y:S02]  /*00d0*/  SHF.L.U32 R11, R11, 0xd, RZ ;  /* 0x0000000d0b0b7819 */ /* 0x000fe400000006ff */
[----:B------:R-:W-:-:S04]  /*00e0*/  LOP3.LUT R8, R9, R4, RZ, 0xfc, !PT ;  /* 0x0000000409087212 */ /* 0x000fc800078efcff */
[C---:B------:R-:W-:Y:S01]  /*00f0*/  ISETP.GE.AND P2, PT, R8.reuse, 0x18180, PT ;  /* 0x000181800800780c */ /* 0x040fe20003f46270 */
[----:B------:R-:W-:-:S04]  /*0100*/  IMAD.HI R0, R8, 0x2aaaaaab, RZ ;  /* 0x2aaaaaab08007827 */ /* 0x000fc800078e02ff */
[----:B------:R-:W-:Y:S01]  /*0110*/  IMAD.MOV.U32 R8, RZ, RZ, RZ ;  /* 0x000000ffff087224 */ /* 0x000fe200078e00ff */
[----:B------:R-:W-:-:S04]  /*0120*/  SHF.R.U32.HI R3, RZ, 0x1f, R0 ;  /* 0x0000001fff037819 */ /* 0x000fc80000011600 */
[----:B------:R-:W-:Y:S01]  /*0130*/  LEA.HI.SX32 R2, R0, R3, 0x1e ;  /* 0x0000000300027211 */ /* 0x000fe200078ff2ff */
[----:B------:R-:W-:-:S04]  /*0140*/  IMAD.SHL.U32 R3, R7, 0x4, RZ ;  /* 0x0000000407037824 */ /* 0x000fc800078e00ff */
[----:B------:R-:W-:Y:S01]  /*0150*/  IMAD R6, R2, 0x1800, R11 ;  /* 0x0000180002067824 */ /* 0x000fe200078e020b */
[----:B------:R-:W-:-:S03]  /*0160*/  LOP3.LUT R0, R3, 0x4, RZ, 0xc0, !PT ;  /* 0x0000000403007812 */ /* 0x000fc600078ec0ff */
[----:B------:R-:W-:Y:S01]  /*0170*/  IMAD R5, R9, 0x80, R6 ;  /* 0x0000008009057824 */ /* 0x000fe200078e0206 */
[----:B------:R-:W-:-:S03]  /*0180*/  MOV R6, RZ ;  /* 0x000000ff00067202 */ /* 0x000fc60000000f00 */
[----:B------:R-:W-:Y:S01]  /*0190*/  IMAD.IADD R0, R0, 0x1, R5 ;  /* 0x0000000100007824 */ /* 0x000fe200078e0205 */
[----:B------:R-:W-:-:S03]  /*01a0*/  SHF.R.U32.HI R5, RZ, 0x6, R7 ;  /* 0x00000006ff057819 */ /* 0x000fc60000011607 */
.L_x_0:
[----:B------:R-:W-:Y:S01]  /*01b0*/  IMAD.IADD R17, R0, 0x1, R27 ;  /* 0x0000000100117824 */ /* 0x000fe200078e021b */
[----:B------:R-:W-:Y:S01]  /*01c0*/  CS2R R24, SRZ ;  /* 0x0000000000187805 */ /* 0x000fe2000001ff00 */
[----:B------:R-:W-:-:S03]  /*01d0*/  IMAD.MOV.U32 R30, RZ, RZ, 0x2 ;  /* 0x00000002ff1e7424 */ /* 0x000fc600078e00ff */
[C---:B------:R-:W-:Y:S02]  /*01e0*/  IADD3 R15, R17.reuse, 0xc08, RZ ;  /* 0x00000c08110f7810 */ /* 0x040fe40007ffe0ff */
[----:B------:R-:W-:Y:S01]  /*01f0*/  IADD3 R17, R17, 0x8, RZ ;  /* 0x0000000811117810 */ /* 0x000fe20007ffe0ff */
[----:B------:R-:W-:Y:S02]  /*0200*/  CS2R R12, SRZ ;  /* 0x00000000000c7805 */ /* 0x000fe4000001ff00 */
[----:B------:R-:W-:-:S04]  /*0210*/  IMAD.WIDE R14, R15, R30, c[0x0][0x160] ;  /* 0x000058000f0e7625 */ /* 0x000fc800078e021e */
[----:B------:R-:W-:Y:S01]  /*0220*/  IMAD.WIDE R16, R17, R30, c[0x0][0x160] ;  /* 0x0000580011107625 */ /* 0x000fe200078e021e */
[----:B------:R-:W2:Y:S04]  /*0230*/  @!P2 LDG.E.EL.64 R24, [R14.64] ;  /* 0x000000040e18a981 */ /* 0x000ea8000c2e1b00 */
[----:B------:R-:W3:Y:S01]  /*0240*/  @!P2 LDG.E.EL.64 R12, [R16.64] ;  /* 0x00000004100ca981 */ /* 0x000ee2000c2e1b00 */
[----:B------:R-:W-:-:S05]  /*0250*/  IADD3 R27, P0, R27, 0x8, RZ ;  /* 0x000000081b1b7810 */ /* 0x000fca0007f1e0ff */
[----:B------:R-:W-:Y:S01]  /*0260*/  IMAD.X R26, RZ, RZ, R26, P0 ;  /* 0x000000ffff1a7224 */ /* 0x000fe200000e061a */
[----:B------:R-:W-:-:S04]  /*0270*/  ISETP.GE.U32.AND P0, PT, R27, 0x78, PT ;  /* 0x000000781b00780c */ /* 0x000fc80003f06070 */
[----:B------:R-:W-:Y:S01]  /*0280*/  ISETP.GE.U32.AND.EX P0, PT, R26, RZ, PT, P0 ;  /* 0x000000ff1a00720c */ /* 0x000fe20003f06100 */
[C---:B--2---:R-:W-:Y:S01]  /*0290*/  IMAD.U32 R15, R24.reuse, 0x10000, RZ ;  /* 0x00010000180f7824 */ /* 0x044fe200078e00ff */
[----:B------:R-:W-:Y:S02]  /*02a0*/  PRMT R23, R25, 0x7632, R23 ;  /* 0x0000763219177816 */ /* 0x000fe40000000017 */
[----:B------:R-:W-:Y:S01]  /*02b0*/  PRMT R24, R24, 0x7632, R24 ;  /* 0x0000763218187816 */ /* 0x000fe20000000018 */
[----:B------:R-:W-:Y:S01]  /*02c0*/  @!P2 FFMA R18, R15, R15, R18 ;  /* 0x0000000f0f12a223 */ /* 0x000fe20000000012 */
[----:B---3--:R-:W-:Y:S01]  /*02d0*/  PRMT R14, R13, 0x7632, R14 ;  /* 0x000076320d0e7816 */ /* 0x008fe2000000000e */
[----:B------:R-:W-:Y:S01]  /*02e0*/  IMAD.U32 R23, R23, 0x10000, RZ ;  /* 0x0001000017177824 */ /* 0x000fe200078e00ff */
[C---:B------:R-:W-:Y:S01]  /*02f0*/  PRMT R16, R12.reuse, 0x7632, R16 ;  /* 0x000076320c107816 */ /* 0x040fe20000000010 */
[----:B------:R-:W-:Y:S01]  /*0300*/  IMAD.U32 R17, R12, 0x10000, RZ ;  /* 0x000100000c117824 */ /* 0x000fe200078e00ff */
[----:B------:R-:W-:Y:S01]  /*0310*/  SHF.L.U32 R25, R25, 0x10, RZ ;  /* 0x0000001019197819 */ /* 0x000fe200000006ff */
[----:B------:R-:W-:Y:S01]  /*0320*/  @!P2 FFMA R22, R23, R23, R22 ;  /* 0x000000171716a223 */ /* 0x000fe20000000016 */
[----:B------:R-:W-:Y:S01]  /*0330*/  SHF.L.U32 R15, R13, 0x10, RZ ;  /* 0x000000100d0f7819 */ /* 0x000fe200000006ff */
[----:B------:R-:W-:Y:S01]  /*0340*/  IMAD.U32 R13, R14, 0x10000, RZ ;  /* 0x000100000e0d7824 */ /* 0x000fe200078e00ff */
[----:B------:R-:W-:Y:S01]  /*0350*/  SHF.L.U32 R24, R24, 0x10, RZ ;  /* 0x0000001018187819 */ /* 0x000fe200000006ff */
[----:B------:R-:W-:Y:S01]  /*0360*/  IMAD.U32 R16, R16, 0x10000, RZ ;  /* 0x0001000010107824 */ /* 0x000fe200078e00ff */
[----:B------:R-:W-:Y:S01]  /*0370*/  @!P2 FFMA R20, R25, R25, R20 ;  /* 0x000000191914a223 */ /* 0x000fe20000000014 */
[----:B------:R-:W-:Y:S01]  /*0380*/  @!P2 FFMA R8, R15, R15, R8 ;  /* 0x0000000f0f08a223 */ /* 0x000fe20000000008 */
[----:B------:R-:W-:Y:S01]  /*0390*/  @!P2 FFMA R6, R17, R17, R6 ;  /* 0x000000111106a223 */ /* 0x000fe20000000006 */
[----:B------:R-:W-:Y:S01]  /*03a0*/  @!P2 FFMA R21, R24, R24, R21 ;  /* 0x000000181815a223 */ /* 0x000fe20000000015 */
[----:B------:R-:W-:Y:S01]  /*03b0*/  @!P2 FFMA R10, R13, R13, R10 ;  /* 0x0000000d0d0aa223 */ /* 0x000fe2000000000a */
[----:B------:R-:W-:Y:S01]  /*03c0*/  @!P2 FFMA R19, R16, R16, R19 ;  /* 0x000000101013a223 */ /* 0x000fe20000000013 */
[----:B------:R-:W-:Y:S05]  /*03d0*/  @!P0 BRA `(.L_x_0) ;  /* 0xfffffdd000008947 */ /* 0x000fea000383ffff */
[----:B------:R-:W-:Y:S01]  /*03e0*/  FADD R19, R6, R19 ;  /* 0x0000001306137221 */ /* 0x000fe20000000000 */
[----:B------:R-:W-:Y:S01]  /*03f0*/  MOV R17, 0x3c000000 ;  /* 0x3c00000000117802 */ /* 0x000fe20000000f00 */
[----:B------:R-:W-:Y:S01]  /*0400*/  IMAD.SHL.U32 R14, R2, 0x80, RZ ;  /* 0x00000080020e7824 */ /* 0x000fe200078e00ff */
[----:B------:R-:W-:Y:S01]  /*0410*/  FADD R21, R18, R21 ;  /* 0x0000001512157221 */ /* 0x000fe20000000000 */
[----:B------:R-:W-:Y:S01]  /*0420*/  FADD R19, R8, R19 ;  /* 0x0000001308137221 */ /* 0x000fe20000000000 */
[C---:B------:R-:W-:Y:S01]  /*0430*/  LOP3.LUT R18, R7.reuse, 0x1, RZ, 0xc0, !PT ;  /* 0x0000000107127812 */ /* 0x040fe200078ec0ff */
[----:B------:R-:W-:Y:S01]  /*0440*/  IMAD.WIDE R14, R14, 0x4, RZ ;  /* 0x000000040e0e7825 */ /* 0x000fe200078e02ff */
[----:B------:R-:W-:Y:S01]  /*0450*/  FADD R21, R20, R21 ;  /* 0x0000001514157221 */ /* 0x000fe20000000000 */
[----:B------:R-:W-:Y:S01]  /*0460*/  FADD R19, R10, R19 ;  /* 0x000000130a137221 */ /* 0x000fe20000000000 */
[----:B------:R-:W-:Y:S01]  /*0470*/  LOP3.LUT R16, R7, 0x3f, RZ, 0xc0, !PT ;  /* 0x0000003f07107812 */ /* 0x000fe200078ec0ff */
[----:B------:R-:W-:Y:S01]  /*0480*/  IMAD.WIDE.U32 R12, R18, 0x10, RZ ;  /* 0x00000010120c7825 */ /* 0x000fe200078e00ff */
[----:B------:R-:W-:Y:S01]  /*0490*/  FADD R21, R22, R21 ;  /* 0x0000001516157221 */ /* 0x000fe20000000000 */
[----:B------:R-:W-:Y:S01]  /*04a0*/  LOP3.LUT R10, R3, 0x1fc, RZ, 0xc0, !PT ;  /* 0x000001fc030a7812 */ /* 0x000fe200078ec0ff */
[----:B------:R-:W0:Y:S01]  /*04b0*/  SHFL.BFLY PT, R8, R19, 0x1, 0x1f ;  /* 0x0c201f0013087f89 */ /* 0x000e2200000e0000 */
[----:B------:R-:W-:Y:S01]  /*04c0*/  IMAD R25, R9, 0x80, R11 ;  /* 0x0000008009197824 */ /* 0x000fe200078e020b */
[----:B------:R-:W-:Y:S01]  /*04d0*/  LOP3.LUT R26, R12, R14, RZ, 0xfc, !PT ;  /* 0x0000000e0c1a7212 */ /* 0x000fe200078efcff */
[----:B------:R-:W-:Y:S01]  /*04e0*/  IMAD.MOV.U32 R33, RZ, RZ, -0x8 ;  /* 0xfffffff8ff217424 */ /* 0x000fe200078e00ff */
[----:B------:R-:W1:Y:S01]  /*04f0*/  SHFL.BFLY PT, R6, R21, 0x1, 0x1f ;  /* 0x0c201f0015067f89 */ /* 0x000e6200000e0000 */
[----:B------:R-:W-:Y:S01]  /*0500*/  LOP3.LUT R14, R5, 0x1, RZ, 0xc0, !PT ;  /* 0x00000001050e7812 */ /* 0x000fe200078ec0ff */
[----:B------:R-:W-:Y:S01]  /*0510*/  UMOV UR4, URZ ;  /* 0x0000003f00047c82 */ /* 0x000fe20008000000 */
[----:B------:R-:W-:Y:S01]  /*0520*/  LOP3.LUT R29, R13, R15, RZ, 0xfc, !PT ;  /* 0x0000000f0d1d7212 */ /* 0x000fe200078efcff */
[----:B------:R-:W-:Y:S01]  /*0530*/  IMAD.WIDE.U32 R12, R18, 0x8, RZ ;  /* 0x00000008120c7825 */ /* 0x000fe200078e00ff */
[----:B------:R-:W-:Y:S01]  /*0540*/  ISETP.NE.AND P3, PT, R14, RZ, PT ;  /* 0x000000ff0e00720c */ /* 0x000fe20003f65270 */
[----:B------:R-:W-:-:S04]  /*0550*/  UMOV UR5, URZ ;  /* 0x0000003f00057c82 */ /* 0x000fc80008000000 */
[----:B------:R-:W-:Y:S01]  /*0560*/  IMAD.WIDE R24, R25, 0x2, R12 ;  /* 0x0000000219187825 */ /* 0x000fe200078e020c */
[----:B0-----:R-:W-:-:S04]  /*0570*/  FADD R8, R19, R8 ;  /* 0x0000000813087221 */ /* 0x001fc80000000000 */
[----:B------:R-:W-:Y:S01]  /*0580*/  FFMA R2, R8, R17, 9.9999999747524270788e-07 ;  /* 0x358637bd08027423 */ /* 0x000fe20000000011 */
[----:B-1----:R-:W-:Y:S01]  /*0590*/  FADD R6, R21, R6 ;  /* 0x0000000615067221 */ /* 0x002fe20000000000 */
[----:B------:R-:W-:-:S03]  /*05a0*/  SHF.R.U32.HI R8, RZ, 0x1, R3 ;  /* 0x00000001ff087819 */ /* 0x000fc60000011603 */
[----:B------:R-:W-:Y:S01]  /*05b0*/  FFMA R6, R6, R17, 9.9999999747524270788e-07 ;  /* 0x358637bd06067423 */ /* 0x000fe20000000011 */
[----:B------:R-:W0:Y:S01]  /*05c0*/  MUFU.RSQ R2, R2 ;  /* 0x0000000200027308 */ /* 0x000e220000001400 */
[----:B------:R-:W-:Y:S02]  /*05d0*/  LOP3.LUT R17, R8, 0xfc, RZ, 0xc0, !PT ;  /* 0x000000fc08117812 */ /* 0x000fe400078ec0ff */
[----:B------:R-:W-:-:S03]  /*05e0*/  LOP3.LUT R8, R4, 0x3f, R7, 0xf8, !PT ;  /* 0x0000003f04087812 */ /* 0x000fc600078ef807 */
[----:B------:R-:W-:Y:S01]  /*05f0*/  IMAD.IADD R4, R10, 0x1, R17 ;  /* 0x000000010a047824 */ /* 0x000fe200078e0211 */
[----:B------:R-:W-:Y:S01]  /*0600*/  SHF.L.U32 R17, R7, 0x3, RZ ;  /* 0x0000000307117819 */ /* 0x000fe200000006ff */
[----:B------:R-:W1:Y:S01]  /*0610*/  MUFU.RSQ R3, R6 ;  /* 0x0000000600037308 */ /* 0x000e620000001400 */
[C---:B------:R-:W-:Y:S01]  /*0620*/  IMAD.HI R10, R8.reuse, 0x2aaaaaab, RZ ;  /* 0x2aaaaaab080a7827 */ /* 0x040fe200078e02ff */
[C---:B------:R-:W-:Y:S02]  /*0630*/  ISETP.GE.AND P0, PT, R8.reuse, 0x18180, PT ;  /* 0x000181800800780c */ /* 0x040fe40003f06270 */
[----:B------:R-:W-:Y:S02]  /*0640*/  LOP3.LUT R17, R17, 0x1f8, RZ, 0xc0, !PT ;  /* 0x000001f811117812 */ /* 0x000fe400078ec0ff */
[----:B------:R-:W-:Y:S01]  /*0650*/  SHF.R.U32.HI R15, RZ, 0x1f, R10 ;  /* 0x0000001fff0f7819 */ /* 0x000fe2000001160a */
[----:B0-----:R-:W-:Y:S01]  /*0660*/  STS [R9.X8], R2 ;  /* 0x0000000209007388 */ /* 0x001fe20000008800 */
[----:B------:R-:W-:-:S02]  /*0670*/  ISETP.LT.AND P4, PT, R8, 0x18180, !P3 ;  /* 0x000181800800780c */ /* 0x000fc40005f81270 */
[----:B------:R-:W-:Y:S01]  /*0680*/  LEA.HI R18, R10, R15, RZ, 0x1e ;  /* 0x0000000f0a127211 */ /* 0x000fe200078ff0ff */
[----:B------:R-:W-:Y:S01]  /*0690*/  STS [R9.X8], R2 ;  /* 0x0000000209007388 */ /* 0x000fe20000008800 */
[C---:B------:R-:W-:Y:S02]  /*06a0*/  IADD3 R7, P1, R12.reuse, c[0x0][0x180], RZ ;  /* 0x000060000c077a10 */ /* 0x040fe40007f3e0ff */
[----:B------:R-:W-:Y:S01]  /*06b0*/  IADD3 R8, P5, R12, c[0x0][0x168], RZ ;  /* 0x00005a000c087a10 */ /* 0x000fe20007fbe0ff */
[----:B------:R-:W-:Y:S01]  /*06c0*/  STS [R9.X8], R2 ;  /* 0x0000000209007388 */ /* 0x000fe20000008800 */
[----:B------:R-:W-:Y:S01]  /*06d0*/  IMAD R19, R18, 0x1800, R11 ;  /* 0x0000180012137824 */ /* 0x000fe200078e020b */
[----:B------:R-:W-:Y:S02]  /*06e0*/  ISETP.EQ.U32.AND P0, PT, R14, 0x1, !P0 ;  /* 0x000000010e00780c */ /* 0x000fe40004702070 */
[----:B------:R-:W-:Y:S01]  /*06f0*/  STS [R9.X8], R2 ;  /* 0x0000000209007388 */ /* 0x000fe20000008800 */
[----:B------:R-:W-:Y:S01]  /*0700*/  LOP3.LUT R15, R17, R14, RZ, 0xfc, !PT ;  /* 0x0000000e110f7212 */ /* 0x000fe200078efcff */
[C---:B------:R-:W-:Y:S01]  /*0710*/  IMAD.SHL.U32 R14, R16.reuse, 0x8, RZ ;  /* 0x00000008100e7824 */ /* 0x040fe200078e00ff */
[----:B------:R-:W-:Y:S01]  /*0720*/  IADD3.X R10, R13, c[0x0][0x16c], RZ, P5, !PT ;  /* 0x00005b000d0a7a10 */ /* 0x000fe20002ffe4ff */
[----:B------:R-:W-:Y:S01]  /*0730*/  BAR.SYNC.DEFER_BLOCKING 0x0 ;  /* 0x0000000000007b1d */ /* 0x000fe20000010000 */
[----:B------:R-:W-:Y:S01]  /*0740*/  IMAD R19, R16, 0x80, R19 ;  /* 0x0000008010137824 */ /* 0x000fe200078e0213 */
[----:B------:R-:W-:-:S02]  /*0750*/  IADD3 R12, P5, R24, c[0x0][0x188], RZ ;  /* 0x00006200180c7a10 */ /* 0x000fc40007fbe0ff */
[----:B------:R-:W-:Y:S01]  /*0760*/  LEA R14, R15, R14, 0x1 ;  /* 0x0000000e0f0e7211 */ /* 0x000fe200078e08ff */
[C---:B------:R-:W-:Y:S01]  /*0770*/  IMAD.WIDE R58, R19.reuse, R30, c[0x0][0x160] ;  /* 0x00005800133a7625 */ /* 0x040fe200078e021e */
[----:B------:R-:W-:-:S05]  /*0780*/  IADD3 R31, R19, 0xc00, RZ ;  /* 0x00000c00131f7810 */ /* 0x000fca0007ffe0ff */
[----:B------:R-:W-:Y:S01]  /*0790*/  IMAD.WIDE R30, R31, R30, c[0x0][0x160] ;  /* 0x000058001f1e7625 */ /* 0x000fe200078e021e */
[----:B------:R-:W0:Y:S04]  /*07a0*/  LDS R5, [R16.X8] ;  /* 0x0000000010057984 */ /* 0x000e280000008800 */
[----:B------:R-:W-:Y:S06]  /*07b0*/  BAR.SYNC.DEFER_BLOCKING 0x0 ;  /* 0x0000000000007b1d */ /* 0x000fec0000010000 */
[----:B-1----:R1:W-:Y:S04]  /*07c0*/  STS [R9.X8], R3 ;  /* 0x0000000309007388 */ /* 0x0023e80000008800 */
[----:B------:R-:W-:Y:S01]  /*07d0*/  BAR.SYNC.DEFER_BLOCKING 0x0 ;  /* 0x0000000000007b1d */ /* 0x000fe20000010000 */
[----:B-1----:R-:W-:-:S02]  /*07e0*/  IADD3.X R9, R13, c[0x0][0x184], RZ, P1, !PT ;  /* 0x000061000d097a10 */ /* 0x002fc40000ffe4ff */
[----:B------:R-:W-:Y:S02]  /*07f0*/  IADD3 R11, P1, R24, c[0x0][0x190], RZ ;  /* 0x00006400180b7a10 */ /* 0x000fe40007f3e0ff */
[----:B------:R-:W-:Y:S02]  /*0800*/  LEA.HI R13, R17, R15, RZ, 0x1f ;  /* 0x0000000f110d7211 */ /* 0x000fe400078ff8ff */
[C---:B------:R-:W-:Y:S02]  /*0810*/  IADD3.X R15, R25.reuse, c[0x0][0x194], RZ, P1, !PT ;  /* 0x00006500190f7a10 */ /* 0x040fe40000ffe4ff */
[----:B------:R-:W-:Y:S02]  /*0820*/  IADD3.X R24, R25, c[0x0][0x18c], RZ, P5, !PT ;  /* 0x0000630019187a10 */ /* 0x000fe40002ffe4ff */
[C---:B------:R-:W-:Y:S02]  /*0830*/  IADD3 R28, P1, R26.reuse, c[0x0][0x178], RZ ;  /* 0x00005e001a1c7a10 */ /* 0x040fe40007f3e0ff */
[----:B------:R-:W-:-:S02]  /*0840*/  IADD3 R26, P5, R26, c[0x0][0x170], RZ ;  /* 0x00005c001a1a7a10 */ /* 0x000fc40007fbe0ff */
[C---:B------:R-:W-:Y:S02]  /*0850*/  IADD3.X R27, R29.reuse, c[0x0][0x17c], RZ, P1, !PT ;  /* 0x00005f001d1b7a10 */ /* 0x040fe40000ffe4ff */
[----:B------:R-:W-:Y:S01]  /*0860*/  MOV R25, 0xffffffff ;  /* 0xffffffff00197802 */ /* 0x000fe20000000f00 */
[----:B------:R1:W2:Y:S01]  /*0870*/  LDS R6, [R16.X8] ;  /* 0x0000000010067984 */ /* 0x0002a20000008800 */
[----:B0-----:R-:W-:-:S03]  /*0880*/  IADD3.X R29, R29, c[0x0][0x174], RZ, P5, !PT ;  /* 0x00005d001d1d7a10 */ /* 0x001fc60002ffe4ff */
.L_x_2:
[----:B0-----:R-:W-:Y:S01]  /*0890*/  CS2R R20, SRZ ;  /* 0x0000000000147805 */ /* 0x001fe2000001ff00 */
[----:B------:R-:W-:Y:S01]  /*08a0*/  CS2R R22, SRZ ;  /* 0x0000000000167805 */ /* 0x000fe2000001ff00 */
[----:B-1----:R-:W-:Y:S01]  /*08b0*/  @!P2 IMAD.MOV.U32 R16, RZ, RZ, R28 ;  /* 0x000000ffff10a224 */ /* 0x002fe200078e001c */
[----:B------:R-:W-:Y:S01]  /*08c0*/  ULDC.64 UR8, c[0x0][0x118] ;  /* 0x0000460000087ab9 */ /* 0x000fe20000000a00 */
[----:B------:R-:W-:Y:S01]  /*08d0*/  @!P2 IMAD.MOV.U32 R17, RZ, RZ, R27 ;  /* 0x000000ffff11a224 */ /* 0x000fe200078e001b */
[----:B------:R-:W-:Y:S01]  /*08e0*/  IADD3 R38, R0, R33, RZ ;  /* 0x0000002100267210 */ /* 0x000fe20007ffe0ff */
[----:B------:R-:W-:Y:S01]  /*08f0*/  IMAD.MOV.U32 R39, RZ, RZ, 0x2 ;  /* 0x00000002ff277424 */ /* 0x000fe200078e00ff */
[----:B------:R-:W-:Y:S01]  /*0900*/  CS2R R34, SRZ ;  /* 0x0000000000227805 */ /* 0x000fe2000001ff00 */
[----:B------:R-:W-:Y:S01]  /*0910*/  IADD3 R36, P1, R8, UR4, RZ ;  /* 0x0000000408247c10 */ /* 0x000fe2000ff3e0ff */
[----:B------:R0:W3:Y:S01]  /*0920*/  @!P2 LDG.E.EL.128 R20, [R16.64] ;  /* 0x000000081014a981 */ /* 0x0000e2000c2e1d00 */
[----:B------:R-:W-:Y:S01]  /*0930*/  IADD3 R38, R38, 0x8, RZ ;  /* 0x0000000826267810 */ /* 0x000fe20007ffe0ff */
[----:B------:R-:W-:Y:S01]  /*0940*/  ULDC.64 UR6, c[0x0][0x168] ;  /* 0x00005a0000067ab9 */ /* 0x000fe20000000a00 */
[----:B------:R-:W-:-:S03]  /*0950*/  IADD3.X R37, R10, UR5, RZ, P1, !PT ;  /* 0x000000050a257c10 */ /* 0x000fc60008ffe4ff */
[----:B------:R-:W-:-:S03]  /*0960*/  IMAD.WIDE R38, R38, R39, c[0x0][0x160] ;  /* 0x0000580026267625 */ /* 0x000fc600078e0227 */
[----:B------:R-:W4:Y:S04]  /*0970*/  LDG.E.EL.64 R36, [R36.64] ;  /* 0x0000000824247981 */ /* 0x000f28000c2e1b00 */
[----:B------:R1:W5:Y:S01]  /*0980*/  @!P2 LDG.E.EL.64 R34, [R38.64] ;  /* 0x000000082622a981 */ /* 0x000362000c2e1b00 */
[----:B0-----:R-:W-:Y:S01]  /*0990*/  CS2R R16, SRZ ;  /* 0x0000000000107805 */ /* 0x001fe2000001ff00 */
[----:B------:R-:W-:Y:S01]  /*09a0*/  CS2R R18, SRZ ;  /* 0x0000000000127805 */ /* 0x000fe2000001ff00 */
[----:B-1----:R-:W-:Y:S01]  /*09b0*/  @!P2 IMAD.MOV.U32 R38, RZ, RZ, R26 ;  /* 0x000000ffff26a224 */ /* 0x002fe200078e001a */
[----:B------:R-:W-:-:S05]  /*09c0*/  @!P2 MOV R39, R29 ;  /* 0x0000001d0027a202 */ /* 0x000fca0000000f00 */
[----:B--2---:R0:W2:Y:S04]  /*09d0*/  @!P2 LDG.E.EL.128 R16, [R38.64] ;  /* 0x000000082610a981 */ /* 0x0040a8000c2e1d00 */
[----:B------:R-:W-:Y:S01]  /*09e0*/  BAR.SYNC.DEFER_BLOCKING 0x0 ;  /* 0x0000000000007b1d */ /* 0x000fe20000010000 */
[----:B------:R-:W-:Y:S01]  /*09f0*/  UIADD3 UR6, UP0, UR4, UR6, URZ ;  /* 0x0000000604067290 */ /* 0x000fe2000ff1e03f */
[----:B------:R-:W-:-:S03]  /*0a00*/  IADD3 R56, P1, R58, UR4, RZ ;  /* 0x000000043a387c10 */ /* 0x000fc6000ff3e0ff */
[----:B------:R-:W-:Y:S01]  /*0a10*/  UIADD3.X UR7, UR5, UR7, URZ, UP0, !UPT ;  /* 0x0000000705077290 */ /* 0x000fe200087fe43f */
[----:B------:R-:W-:Y:S01]  /*0a20*/  PRMT R40, RZ, 0x7610, R40 ;  /* 0x00007610ff287816 */ /* 0x000fe20000000028 */
[----:B------:R-:W-:Y:S01]  /*0a30*/  IMAD.U32 R60, RZ, RZ, UR6 ;  /* 0x00000006ff3c7e24 */ /* 0x000fe2000f8e00ff */
[----:B------:R-:W-:Y:S02]  /*0a40*/  PRMT R41, RZ, 0x7610, R41 ;  /* 0x00007610ff297816 */ /* 0x000fe40000000029 */
[----:B------:R-:W-:Y:S01]  /*0a50*/  IADD3.X R57, R59, UR5, RZ, P1, !PT ;  /* 0x000000053b397c10 */ /* 0x000fe20008ffe4ff */
[----:B------:R-:W-:Y:S01]  /*0a60*/  IMAD.U32 R61, RZ, RZ, UR7 ;  /* 0x00000007ff3d7e24 */ /* 0x000fe2000f8e00ff */
[----:B------:R-:W-:Y:S02]  /*0a70*/  PRMT R42, RZ, 0x7610, R42 ;  /* 0x00007610ff2a7816 */ /* 0x000fe4000000002a */
[----:B------:R-:W-:Y:S02]  /*0a80*/  PRMT R44, RZ, 0x7610, R44 ;  /* 0x00007610ff2c7816 */ /* 0x000fe4000000002c */
[----:B------:R-:W-:-:S02]  /*0a90*/  PRMT R43, RZ, 0x7610, R43 ;  /* 0x00007610ff2b7816 */ /* 0x000fc4000000002b */
[----:B------:R-:W-:Y:S02]  /*0aa0*/  PRMT R46, RZ, 0x7610, R46 ;  /* 0x00007610ff2e7816 */ /* 0x000fe4000000002e */
[----:B------:R-:W-:Y:S02]  /*0ab0*/  PRMT R47, RZ, 0x7610, R47 ;  /* 0x00007610ff2f7816 */ /* 0x000fe4000000002f */
[----:B------:R-:W-:Y:S02]  /*0ac0*/  PRMT R32, RZ, 0x7610, R32 ;  /* 0x00007610ff207816 */ /* 0x000fe40000000020 */
[----:B------:R-:W-:Y:S02]  /*0ad0*/  PRMT R45, RZ, 0x7610, R45 ;  /* 0x00007610ff2d7816 */ /* 0x000fe4000000002d */
[----:B------:R-:W-:Y:S02]  /*0ae0*/  PRMT R48, RZ, 0x7610, R48 ;  /* 0x00007610ff307816 */ /* 0x000fe40000000030 */
[----:B------:R-:W-:-:S02]  /*0af0*/  PRMT R50, RZ, 0x7610, R50 ;  /* 0x00007610ff327816 */ /* 0x000fc40000000032 */
[----:B------:R-:W-:Y:S02]  /*0b00*/  PRMT R49, RZ, 0x7610, R49 ;  /* 0x00007610ff317816 */ /* 0x000fe40000000031 */
[----:B------:R-:W-:Y:S02]  /*0b10*/  PRMT R51, RZ, 0x7610, R51 ;  /* 0x00007610ff337816 */ /* 0x000fe40000000033 */
[----:B------:R-:W-:Y:S02]  /*0b20*/  PRMT R52, RZ, 0x7610, R52 ;  /* 0x00007610ff347816 */ /* 0x000fe40000000034 */
[----:B------:R-:W-:Y:S02]  /*0b30*/  PRMT R54, RZ, 0x7610, R54 ;  /* 0x00007610ff367816 */ /* 0x000fe40000000036 */
[----:B------:R-:W-:Y:S01]  /*0b40*/  PRMT R53, RZ, 0x7610, R53 ;  /* 0x00007610ff357816 */ /* 0x000fe20000000035 */
[----:B0-----:R-:W-:Y:S01]  /*0b50*/  CS2R R38, SRZ ;  /* 0x0000000000267805 */ /* 0x001fe2000001ff00 */
[----:B------:R-:W-:Y:S01]  /*0b60*/  ULDC.64 UR6, c[0x0][0x180] ;  /* 0x0000600000067ab9 */ /* 0x000fe20000000a00 */
[----:B---3--:R0:W-:Y:S04]  /*0b70*/  STS.128 [R4.X4], R20 ;  /* 0x0000001404007388 */ /* 0x0081e80000004c00 */
[----:B------:R-:W-:Y:S06]  /*0b80*/  BAR.SYNC.DEFER_BLOCKING 0x0 ;  /* 0x0000000000007b1d */ /* 0x000fec0000010000 */
[----:B------:R1:W3:Y:S04]  /*0b90*/  @P4 LDG.E.EL.U16 R40, [R56.64+0x6] ;  /* 0x0000060838284981 */ /* 0x0002e8000c2e1500 */
[----:B------:R0:W3:Y:S04]  /*0ba0*/  @P4 LDG.E.EL.U16 R41, [R60.64+0x2] ;  /* 0x000002083c294981 */ /* 0x0000e8000c2e1500 */
[----:B------:R0:W3:Y:S04]  /*0bb0*/  @P4 LDG.E.EL.U16 R42, [R60.64+0x6] ;  /* 0x000006083c2a4981 */ /* 0x0000e8000c2e1500 */
[----:B------:R1:W3:Y:S04]  /*0bc0*/  @P4 LDG.E.EL.U16 R44, [R56.64+0xe] ;  /* 0x00000e08382c4981 */ /* 0x0002e8000c2e1500 */
[----:B------:R1:W3:Y:S04]  /*0bd0*/  @P4 LDG.E.EL.U16 R43, [R56.64+0xa] ;  /* 0x00000a08382b4981 */ /* 0x0002e8000c2e1500 */
[----:B------:R0:W3:Y:S04]  /*0be0*/  @P4 LDG.E.EL.U16 R46, [R60.64+0xa] ;  /* 0x00000a083c2e4981 */ /* 0x0000e8000c2e1500 */
[----:B------:R0:W3:Y:S04]  /*0bf0*/  @P4 LDG.E.EL.U16 R47, [R60.64+0xe] ;  /* 0x00000e083c2f4981 */ /* 0x0000e8000c2e1500 */
[----:B------:R1:W3:Y:S04]  /*0c00*/  @P4 LDG.E.EL.U16 R32, [R56.64+0x2] ;  /* 0x0000020838204981 */ /* 0x0002e8000c2e1500 */
[----:B------:R1:W3:Y:S04]  /*0c10*/  @P0 LDG.E.EL.U16 R45, [R56.64] ;  /* 0x00000008382d0981 */ /* 0x0002e8000c2e1500 */
[----:B------:R1:W3:Y:S04]  /*0c20*/  @P0 LDG.E.EL.U16 R48, [R56.64+0x4] ;  /* 0x0000040838300981 */ /* 0x0002e8000c2e1500 */
[----:B------:R1:W3:Y:S04]  /*0c30*/  @P0 LDG.E.EL.U16 R50, [R56.64+0xc] ;  /* 0x00000c0838320981 */ /* 0x0002e8000c2e1500 */
[----:B------:R1:W3:Y:S04]  /*0c40*/  @P0 LDG.E.EL.U16 R49, [R56.64+0x8] ;  /* 0x0000080838310981 */ /* 0x0002e8000c2e1500 */
[----:B------:R0:W3:Y:S04]  /*0c50*/  @P0 LDG.E.EL.U16 R51, [R60.64] ;  /* 0x000000083c330981 */ /* 0x0000e8000c2e1500 */
[----:B------:R1:W3:Y:S04]  /*0c60*/  @P0 LDG.E.EL.U16 R52, [R60.64+0x4] ;  /* 0x000004083c340981 */ /* 0x0002e8000c2e1500 */
[----:B------:R1:W3:Y:S04]  /*0c70*/  @P0 LDG.E.EL.U16 R54, [R60.64+0xc] ;  /* 0x00000c083c360981 */ /* 0x0002e8000c2e1500 */
[----:B------:R2:W3:Y:S01]  /*0c80*/  @P0 LDG.E.EL.U16 R53, [R60.64+0x8] ;  /* 0x000008083c350981 */ /* 0x0004e2000c2e1500 */
[----:B0-----:R-:W-:Y:S01]  /*0c90*/  IADD3 R20, R0, R33, RZ ;  /* 0x0000002100147210 */ /* 0x001fe20007ffe0ff */
[----:B------:R-:W-:-:S02]  /*0ca0*/  IMAD.MOV.U32 R21, RZ, RZ, 0x2 ;  /* 0x00000002ff157424 */ /* 0x000fc400078e00ff */
[----:B-----5:R-:W-:Y:S01]  /*0cb0*/  IMAD.U32 R23, R34, 0x10000, RZ ;  /* 0x0001000022177824 */ /* 0x020fe200078e00ff */
[----:B------:R-:W-:Y:S01]  /*0cc0*/  IADD3 R20, R20, 0xc08, RZ ;  /* 0x00000c0814147810 */ /* 0x000fe20007ffe0ff */
[C---:B-1----:R-:W-:Y:S01]  /*0cd0*/  IMAD.U32 R57, R35.reuse, 0x10000, RZ ;  /* 0x0001000023397824 */ /* 0x042fe200078e00ff */
[----:B------:R-:W-:Y:S02]  /*0ce0*/  PRMT R34, R34, 0x7632, R34 ;  /* 0x0000763222227816 */ /* 0x000fe40000000022 */
[----:B------:R-:W-:Y:S01]  /*0cf0*/  PRMT R35, R35, 0x7632, R35 ;  /* 0x0000763223237816 */ /* 0x000fe20000000023 */
[----:B------:R-:W-:-:S04]  /*0d00*/  IMAD.WIDE R20, R20, R21, c[0x0][0x160] ;  /* 0x0000580014147625 */ /* 0x000fc800078e0215 */
[----:B------:R-:W-:Y:S01]  /*0d10*/  IMAD.U32 R55, R34, 0x10000, RZ ;  /* 0x0001000022377824 */ /* 0x000fe200078e00ff */
[----:B------:R-:W-:Y:S01]  /*0d20*/  IADD3 R34, P1, R7, UR4, RZ ;  /* 0x0000000407227c10 */ /* 0x000fe2000ff3e0ff */
[----:B------:R-:W-:Y:S01]  /*0d30*/  IMAD.U32 R35, R35, 0x10000, RZ ;  /* 0x0001000023237824 */ /* 0x000fe200078e00ff */
[----:B------:R0:W5:Y:S03]  /*0d40*/  @!P2 LDG.E.EF.64 R38, [R20.64] ;  /* 0x000000081426a981 */ /* 0x000166000c0e1b00 */
[C---:B0-----:R-:W-:Y:S01]  /*0d50*/  FMUL R20, R2.reuse, R35 ;  /* 0x0000002302147220 */ /* 0x041fe20000400000 */
[----:B------:R-:W-:Y:S01]  /*0d60*/  IADD3.X R35, R9, UR5, RZ, P1, !PT ;  /* 0x0000000509237c10 */ /* 0x000fe20008ffe4ff */
[----:B------:R-:W-:Y:S01]  /*0d70*/  FMUL R23, R2, R23 ;  /* 0x0000001702177220 */ /* 0x000fe20000400000 */
[----:B----4-:R-:W-:-:S04]  /*0d80*/  SHF.L.U32 R22, R36, 0x10, RZ ;  /* 0x0000001024167819 */ /* 0x010fc800000006ff */
[----:B------:R-:W4:Y:S01]  /*0d90*/  LDG.E.EL.64 R34, [R34.64] ;  /* 0x0000000822227981 */ /* 0x000f22000c2e1b00 */
[----:B------:R-:W-:Y:S02]  /*0da0*/  PRMT R36, R36, 0x7632, R36 ;  /* 0x0000763224247816 */ /* 0x000fe40000000024 */
[C---:B--2---:R-:W-:Y:S02]  /*0db0*/  SHF.L.U32 R61, R37.reuse, 0x10, RZ ;  /* 0x00000010253d7819 */ /* 0x044fe400000006ff */
[----:B------:R-:W-:Y:S01]  /*0dc0*/  PRMT R37, R37, 0x7632, R37 ;  /* 0x0000763225257816 */ /* 0x000fe20000000025 */
[----:B------:R-:W-:Y:S01]  /*0dd0*/  FMUL R23, R22, R23 ;  /* 0x0000001716177220 */ /* 0x000fe20000400000 */
[----:B------:R-:W-:Y:S01]  /*0de0*/  FMUL R22, R2, R57 ;  /* 0x0000003902167220 */ /* 0x000fe20000400000 */
[----:B------:R-:W-:Y:S01]  /*0df0*/  IMAD.U32 R57, R36, 0x10000, RZ ;  /* 0x0001000024397824 */ /* 0x000fe200078e00ff */
[----:B------:R-:W-:Y:S01]  /*0e00*/  SHF.L.U32 R37, R37, 0x10, RZ ;  /* 0x0000001025257819 */ /* 0x000fe200000006ff */
[----:B------:R-:W-:Y:S01]  /*0e10*/  FMUL R36, R2, R55 ;  /* 0x0000003702247220 */ /* 0x000fe20000400000 */
[----:B------:R-:W-:Y:S01]  /*0e20*/  FMUL R21, R61, R22 ;  /* 0x000000163d157220 */ /* 0x000fe20000400000 */
[----:B------:R-:W-:Y:S02]  /*0e30*/  LDS R55, [R13.X4+0x10] ;  /* 0x000010000d377984 */ /* 0x000fe40000004800 */
[----:B------:R-:W-:Y:S01]  /*0e40*/  FMUL R36, R57, R36 ;  /* 0x0000002439247220 */ /* 0x000fe20000400000 */
[----:B------:R-:W-:Y:S01]  /*0e50*/  FMUL R56, R37, R20 ;  /* 0x0000001425387220 */ /* 0x000fe20000400000 */
[----:B------:R-:W-:Y:S01]  /*0e60*/  FMUL R20, R23, R16 ;  /* 0x0000001017147220 */ /* 0x000fe20000400000 */
[----:B------:R-:W-:Y:S01]  /*0e70*/  FMUL R22, R21, R18 ;  /* 0x0000001215167220 */ /* 0x000fe20000400000 */
[----:B------:R-:W-:Y:S01]  /*0e80*/  FMUL R21, R36, R17 ;  /* 0x0000001124157220 */ /* 0x000fe20000400000 */
[----:B------:R-:W-:Y:S01]  /*0e90*/  FMUL R23, R56, R19 ;  /* 0x0000001338177220 */ /* 0x000fe20000400000 */
[----:B------:R-:W-:Y:S04]  /*0ea0*/  LDS R36, [R13.X4] ;  /* 0x000000000d247984 */ /* 0x000fe80000004800 */
[----:B------:R-:W-:Y:S04]  /*0eb0*/  LDS R37, [R13.X4+0x8] ;  /* 0x000008000d257984 */ /* 0x000fe80000004800 */
[----:B------:R-:W-:Y:S04]  /*0ec0*/  LDS R56, [R13.X4+0x18] ;  /* 0x000018000d387984 */ /* 0x000fe80000004800 */
[----:B------:R-:W-:Y:S06]  /*0ed0*/  BAR.SYNC.DEFER_BLOCKING 0x0 ;  /* 0x0000000000007b1d */ /* 0x000fec0000010000 */
[----:B------:R0:W-:Y:S04]  /*0ee0*/  STS.128 [R4.X4], R20 ;  /* 0x0000001404007388 */ /* 0x0001e80000004c00 */
[----:B------:R-:W-:Y:S06]  /*0ef0*/  BAR.SYNC.DEFER_BLOCKING 0x0 ;  /* 0x0000000000007b1d */ /* 0x000fec0000010000 */
[----:B------:R-:W1:Y:S01]  /*0f00*/  LDS R57, [R13.X4] ;  /* 0x000000000d397984 */ /* 0x000e620000004800 */
[----:B------:R-:W-:-:S04]  /*0f10*/  UIADD3 UR6, UP0, UR4, UR6, URZ ;  /* 0x0000000604067290 */ /* 0x000fc8000ff1e03f */
[----:B------:R-:W-:Y:S01]  /*0f20*/  UIADD3.X UR7, UR5, UR7, URZ, UP0, !UPT ;  /* 0x0000000705077290 */ /* 0x000fe200087fe43f */
[----:B---3--:R-:W-:Y:S02]  /*0f30*/  IMAD.U32 R60, R40, 0x10000, RZ ;  /* 0x00010000283c7824 */ /* 0x008fe400078e00ff */
[----:B------:R-:W2:Y:S01]  /*0f40*/  LDS R40, [R13.X4+0x8] ;  /* 0x000008000d287984 */ /* 0x000ea20000004800 */
[----:B------:R-:W-:-:S03]  /*0f50*/  SHF.L.U32 R61, R41, 0x10, RZ ;  /* 0x00000010293d7819 */ /* 0x000fc600000006ff */
[----:B------:R-:W3:Y:S01]  /*0f60*/  LDS R41, [R13.X4+0x18] ;  /* 0x000018000d297984 */ /* 0x000ee20000004800 */
[----:B0-----:R-:W-:-:S03]  /*0f70*/  IMAD.U32 R21, R42, 0x10000, RZ ;  /* 0x000100002a157824 */ /* 0x001fc600078e00ff */
[----:B------:R-:W0:Y:S01]  /*0f80*/  LDS R42, [R13.X4+0x10] ;  /* 0x000010000d2a7984 */ /* 0x000e220000004800 */
[----:B------:R-:W-:Y:S01]  /*0f90*/  FMUL R20, R5, R60 ;  /* 0x0000003c05147220 */ /* 0x000fe20000400000 */
[----:B------:R-:W-:-:S03]  /*0fa0*/  IMAD.U32 R44, R44, 0x10000, RZ ;  /* 0x000100002c2c7824 */ /* 0x000fc600078e00ff */
[----:B------:R-:W-:Y:S01]  /*0fb0*/  FFMA R22, -R20, R21, RZ ;  /* 0x0000001514167223 */ /* 0x000fe200000001ff */
[----:B------:R-:W-:Y:S01]  /*0fc0*/  SHF.L.U32 R20, R43, 0x10, RZ ;  /* 0x000000102b147819 */ /* 0x000fe200000006ff */
[----:B------:R-:W-:Y:S01]  /*0fd0*/  FMUL R21, R5, R44 ;  /* 0x0000002c05157220 */ /* 0x000fe20000400000 */
[----:B------:R-:W-:-:S03]  /*0fe0*/  SHF.L.U32 R23, R46, 0x10, RZ ;  /* 0x000000102e177819 */ /* 0x000fc600000006ff */
[----:B------:R-:W-:Y:S01]  /*0ff0*/  FMUL R20, R5, R20 ;  /* 0x0000001405147220 */ /* 0x000fe20000400000 */
[----:B------:R-:W-:Y:S02]  /*1000*/  IMAD.U32 R46, R47, 0x10000, RZ ;  /* 0x000100002f2e7824 */ /* 0x000fe400078e00ff */
[----:B------:R-:W-:Y:S02]  /*1010*/  IMAD.U32 R32, R32, 0x10000, RZ ;  /* 0x0001000020207824 */ /* 0x000fe400078e00ff */
[----:B------:R-:W-:Y:S01]  /*1020*/  FFMA R21, -R21, R46, RZ ;  /* 0x0000002e15157223 */ /* 0x000fe200000001ff */
[----:B------:R-:W-:Y:S01]  /*1030*/  SHF.L.U32 R44, R45, 0x10, RZ ;  /* 0x000000102d2c7819 */ /* 0x000fe200000006ff */
[C---:B------:R-:W-:Y:S01]  /*1040*/  FMUL R32, R5.reuse, R32 ;  /* 0x0000002005207220 */ /* 0x040fe20000400000 */
[----:B------:R-:W-:Y:S01]  /*1050*/  IMAD.U32 R48, R48, 0x10000, RZ ;  /* 0x0001000030307824 */ /* 0x000fe200078e00ff */
[----:B------:R-:W-:Y:S01]  /*1060*/  FFMA R20, -R20, R23, RZ ;  /* 0x0000001714147223 */ /* 0x000fe200000001ff */
[----:B------:R-:W-:Y:S01]  /*1070*/  IMAD.U32 R50, R50, 0x10000, RZ ;  /* 0x0001000032327824 */ /* 0x000fe200078e00ff */
[C---:B------:R-:W-:Y:S01]  /*1080*/  FMUL R44, R5.reuse, R44 ;  /* 0x0000002c052c7220 */ /* 0x040fe20000400000 */
[----:B------:R-:W-:Y:S01]  /*1090*/  FMUL R23, R5, R48 ;  /* 0x0000003005177220 */ /* 0x000fe20000400000 */
[----:B------:R-:W-:Y:S01]  /*10a0*/  SHF.L.U32 R46, R49, 0x10, RZ ;  /* 0x00000010312e7819 */ /* 0x000fe200000006ff */
[----:B------:R-:W-:Y:S01]  /*10b0*/  FMUL R43, R5, R50 ;  /* 0x00000032052b7220 */ /* 0x000fe20000400000 */
[----:B------:R-:W-:Y:S01]  /*10c0*/  SHF.L.U32 R51, R51, 0x10, RZ ;  /* 0x0000001033337819 */ /* 0x000fe200000006ff */
[----:B------:R-:W-:Y:S01]  /*10d0*/  FFMA R32, -R32, R61, RZ ;  /* 0x0000003d20207223 */ /* 0x000fe200000001ff */
[----:B------:R-:W-:Y:S01]  /*10e0*/  IMAD.U32 R52, R52, 0x10000, RZ ;  /* 0x0001000034347824 */ /* 0x000fe200078e00ff */
[----:B------:R-:W-:Y:S01]  /*10f0*/  FMUL R46, R5, R46 ;  /* 0x0000002e052e7220 */ /* 0x000fe20000400000 */
[----:B------:R-:W-:Y:S01]  /*1100*/  IMAD.U32 R54, R54, 0x10000, RZ ;  /* 0x0001000036367824 */ /* 0x000fe200078e00ff */
[----:B------:R-:W-:Y:S01]  /*1110*/  @P3 FMUL R32, R44, R51 ;  /* 0x000000332c203220 */ /* 0x000fe20000400000 */
[----:B------:R-:W-:Y:S01]  /*1120*/  @P3 FMUL R22, R23, R52 ;  /* 0x0000003417163220 */ /* 0x000fe20000400000 */
[----:B------:R-:W-:Y:S01]  /*1130*/  SHF.L.U32 R53, R53, 0x10, RZ ;  /* 0x0000001035357819 */ /* 0x000fe200000006ff */
[----:B------:R-:W-:Y:S01]  /*1140*/  @P3 FMUL R21, R43, R54 ;  /* 0x000000362b153220 */ /* 0x000fe20000400000 */
[----:B------:R-:W-:Y:S01]  /*1150*/  IADD3 R52, P1, R30, UR4, RZ ;  /* 0x000000041e347c10 */ /* 0x000fe2000ff3e0ff */
[----:B-1----:R-:W-:Y:S01]  /*1160*/  FFMA R51, R36, R32, R57 ;  /* 0x0000002024337223 */ /* 0x002fe20000000039 */
[----:B--2---:R-:W-:Y:S01]  /*1170*/  FFMA R44, R37, R22, R40 ;  /* 0x00000016252c7223 */ /* 0x004fe20000000028 */
[----:B------:R-:W-:Y:S01]  /*1180*/  @P3 FMUL R20, R46, R53 ;  /* 0x000000352e143220 */ /* 0x000fe20000400000 */
[----:B---3--:R-:W-:Y:S01]  /*1190*/  FFMA R41, R56, R21, R41 ;  /* 0x0000001538297223 */ /* 0x008fe20000000029 */
[----:B------:R-:W-:-:S02]  /*11a0*/  PRMT R49, RZ, 0x7610, R49 ;  /* 0x00007610ff317816 */ /* 0x000fc40000000031 */
[----:B------:R-:W-:Y:S02]  /*11b0*/  PRMT R48, RZ, 0x7610, R48 ;  /* 0x00007610ff307816 */ /* 0x000fe40000000030 */
[----:B------:R-:W-:Y:S02]  /*11c0*/  PRMT R47, RZ, 0x7610, R47 ;  /* 0x00007610ff2f7816 */ /* 0x000fe4000000002f */
[----:B------:R-:W-:Y:S02]  /*11d0*/  PRMT R46, RZ, 0x7610, R46 ;  /* 0x00007610ff2e7816 */ /* 0x000fe4000000002e */
[----:B------:R-:W-:Y:S02]  /*11e0*/  PRMT R21, RZ, 0x7610, R21 ;  /* 0x00007610ff157816 */ /* 0x000fe40000000015 */
[----:B------:R-:W-:Y:S02]  /*11f0*/  PRMT R23, RZ, 0x7610, R23 ;  /* 0x00007610ff177816 */ /* 0x000fe40000000017 */
[----:B------:R-:W-:-:S02]  /*1200*/  PRMT R40, RZ, 0x7610, R40 ;  /* 0x00007610ff287816 */ /* 0x000fc40000000028 */
[----:B------:R-:W-:Y:S01]  /*1210*/  PRMT R32, RZ, 0x7610, R32 ;  /* 0x00007610ff207816 */ /* 0x000fe20000000020 */
[----:B0-----:R-:W-:Y:S01]  /*1220*/  FFMA R42, R55, R20, R42 ;  /* 0x00000014372a7223 */ /* 0x001fe2000000002a */
[----:B------:R-:W-:Y:S01]  /*1230*/  IADD3.X R53, R31, UR5, RZ, P1, !PT ;  /* 0x000000051f357c10 */ /* 0x000fe20008ffe4ff */
[----:B------:R-:W-:Y:S01]  /*1240*/  IMAD.U32 R61, RZ, RZ, UR7 ;  /* 0x00000007ff3d7e24 */ /* 0x000fe2000f8e00ff */
[----:B------:R-:W-:Y:S02]  /*1250*/  PRMT R20, RZ, 0x7610, R20 ;  /* 0x00007610ff147816 */ /* 0x000fe40000000014 */
[----:B------:R-:W-:Y:S01]  /*1260*/  PRMT R45, RZ, 0x7610, R45 ;  /* 0x00007610ff2d7816 */ /* 0x000fe2000000002d */
[----:B------:R0:W2:Y:S01]  /*1270*/  @P4 LDG.E.EL.U16 R49, [R52.64+0x2] ;  /* 0x0000020834314981 */ /* 0x0000a2000c2e1500 */
[----:B------:R-:W-:-:S03]  /*1280*/  MOV R60, UR6 ;  /* 0x00000006003c7c02 */ /* 0x000fc60008000f00 */
[----:B------:R0:W3:Y:S04]  /*1290*/  @P4 LDG.E.EL.U16 R48, [R52.64+0x6] ;  /* 0x0000060834304981 */ /* 0x0000e8000c2e1500 */
[----:B------:R0:W3:Y:S04]  /*12a0*/  @P4 LDG.E.EL.U16 R47, [R52.64+0xa] ;  /* 0x00000a08342f4981 */ /* 0x0000e8000c2e1500 */
[----:B------:R0:W3:Y:S04]  /*12b0*/  @P4 LDG.E.EL.U16 R46, [R52.64+0xe] ;  /* 0x00000e08342e4981 */ /* 0x0000e8000c2e1500 */
[----:B------:R0:W3:Y:S04]  /*12c0*/  @P0 LDG.E.EL.U16 R21, [R52.64] ;  /* 0x0000000834150981 */ /* 0x0000e8000c2e1500 */
[----:B------:R0:W3:Y:S04]  /*12d0*/  @P0 LDG.E.EL.U16 R23, [R52.64+0x4] ;  /* 0x0000040834170981 */ /* 0x0000e8000c2e1500 */
[----:B------:R0:W3:Y:S04]  /*12e0*/  @P0 LDG.E.EL.U16 R40, [R52.64+0x8] ;  /* 0x0000080834280981 */ /* 0x0000e8000c2e1500 */
[----:B------:R0:W3:Y:S01]  /*12f0*/  @P0 LDG.E.EL.U16 R32, [R52.64+0xc] ;  /* 0x00000c0834200981 */ /* 0x0000e2000c2e1500 */
[----:B------:R-:W-:-:S03]  /*1300*/  PRMT R50, RZ, 0x7610, R50 ;  /* 0x00007610ff327816 */ /* 0x000fc60000000032 */
[----:B------:R1:W3:Y:S04]  /*1310*/  @P4 LDG.E.EL.U16 R20, [R60.64+0xa] ;  /* 0x00000a083c144981 */ /* 0x0002e8000c2e1500 */
[----:B------:R1:W3:Y:S01]  /*1320*/  @P4 LDG.E.EL.U16 R45, [R60.64+0x2] ;  /* 0x000002083c2d4981 */ /* 0x0002e2000c2e1500 */
[----:B0-----:R-:W-:Y:S02]  /*1330*/  F2FP.BF16.PACK_AB R52, R41, R42 ;  /* 0x0000002a2934723e */ /* 0x001fe400000010ff */
[----:B------:R-:W-:Y:S01]  /*1340*/  PRMT R41, RZ, 0x7610, R41 ;  /* 0x00007610ff297816 */ /* 0x000fe20000000029 */
[----:B------:R1:W3:Y:S01]  /*1350*/  @P4 LDG.E.EL.U16 R50, [R60.64+0x6] ;  /* 0x000006083c324981 */ /* 0x0002e2000c2e1500 */
[----:B------:R-:W-:-:S04]  /*1360*/  PRMT R42, RZ, 0x7610, R42 ;  /* 0x00007610ff2a7816 */ /* 0x000fc8000000002a */
[----:B------:R1:W3:Y:S04]  /*1370*/  @P0 LDG.E.EL.U16 R41, [R60.64] ;  /* 0x000000083c290981 */ /* 0x0002e8000c2e1500 */
[----:B------:R1:W3:Y:S01]  /*1380*/  @P0 LDG.E.EL.U16 R42, [R60.64+0x4] ;  /* 0x000004083c2a0981 */ /* 0x0002e2000c2e1500 */
[----:B------:R-:W-:Y:S02]  /*1390*/  PRMT R22, RZ, 0x7610, R22 ;  /* 0x00007610ff167816 */ /* 0x000fe40000000016 */
[----:B------:R-:W-:Y:S02]  /*13a0*/  F2FP.BF16.PACK_AB R51, R44, R51 ;  /* 0x000000332c33723e */ /* 0x000fe400000010ff */
[----:B------:R-:W-:Y:S02]  /*13b0*/  PRMT R43, RZ, 0x7610, R43 ;  /* 0x00007610ff2b7816 */ /* 0x000fe4000000002b */
[----:B------:R-:W-:Y:S01]  /*13c0*/  PRMT R44, RZ, 0x7610, R44 ;  /* 0x00007610ff2c7816 */ /* 0x000fe2000000002c */
[----:B------:R1:W3:Y:S04]  /*13d0*/  @P4 LDG.E.EL.U16 R22, [R60.64+0xe] ;  /* 0x00000e083c164981 */ /* 0x0002e8000c2e1500 */
[----:B------:R1:W3:Y:S04]  /*13e0*/  @P0 LDG.E.EL.U16 R43, [R60.64+0x8] ;  /* 0x000008083c2b0981 */ /* 0x0002e8000c2e1500 */
[----:B------:R1:W3:Y:S01]  /*13f0*/  @P0 LDG.E.EL.U16 R44, [R60.64+0xc] ;  /* 0x00000c083c2c0981 */ /* 0x0002e2000c2e1500 */
[----:B-----5:R-:W-:-:S02]  /*1400*/  PRMT R53, R38, 0x7632, R53 ;  /* 0x0000763226357816 */ /* 0x020fc40000000035 */
[----:B------:R-:W-:Y:S02]  /*1410*/  SHF.L.U32 R54, R38, 0x10, RZ ;  /* 0x0000001026367819 */ /* 0x000fe400000006ff */
[C---:B----4-:R-:W-:Y:S01]  /*1420*/  PRMT R38, R34.reuse, 0x7632, R38 ;  /* 0x0000763222267816 */ /* 0x050fe20000000026 */
[----:B------:R-:W-:Y:S02]  /*1430*/  IMAD.U32 R57, R53, 0x10000, RZ ;  /* 0x0001000035397824 */ /* 0x000fe400078e00ff */
[C---:B------:R-:W-:Y:S01]  /*1440*/  FMUL R53, R3.reuse, R54 ;  /* 0x0000003603357220 */ /* 0x040fe20000400000 */
[----:B-1----:R-:W-:Y:S01]  /*1450*/  SHF.L.U32 R60, R34, 0x10, RZ ;  /* 0x00000010223c7819 */ /* 0x002fe200000006ff */
[----:B------:R-:W-:Y:S01]  /*1460*/  IMAD.U32 R38, R38, 0x10000, RZ ;  /* 0x0001000026267824 */ /* 0x000fe200078e00ff */
[----:B------:R-:W-:Y:S01]  /*1470*/  FMUL R34, R3, R57 ;  /* 0x0000003903227220 */ /* 0x000fe20000400000 */
[C---:B------:R-:W-:Y:S02]  /*1480*/  SHF.L.U32 R54, R39.reuse, 0x10, RZ ;  /* 0x0000001027367819 */ /* 0x040fe400000006ff */
[----:B------:R-:W-:Y:S01]  /*1490*/  PRMT R39, R39, 0x7632, R39 ;  /* 0x0000763227277816 */ /* 0x000fe20000000027 */
[----:B------:R-:W-:Y:S01]  /*14a0*/  FMUL R53, R60, R53 ;  /* 0x000000353c357220 */ /* 0x000fe20000400000 */
[----:B------:R-:W-:Y:S01]  /*14b0*/  FMUL R34, R38, R34 ;  /* 0x0000002226227220 */ /* 0x000fe20000400000 */
[C---:B------:R-:W-:Y:S01]  /*14c0*/  PRMT R38, R35.reuse, 0x7632, R38 ;  /* 0x0000763223267816 */ /* 0x040fe20000000026 */
[----:B------:R-:W-:Y:S01]  /*14d0*/  IMAD.U32 R60, R35, 0x10000, RZ ;  /* 0x00010000233c7824 */ /* 0x000fe200078e00ff */
[----:B------:R-:W-:Y:S01]  /*14e0*/  FMUL R35, R3, R54 ;  /* 0x0000003603237220 */ /* 0x000fe20000400000 */
[----:B------:R-:W-:-:S02]  /*14f0*/  SHF.L.U32 R54, R39, 0x10, RZ ;  /* 0x0000001027367819 */ /* 0x000fc400000006ff */
[----:B------:R-:W-:Y:S01]  /*1500*/  IMAD.U32 R38, R38, 0x10000, RZ ;  /* 0x0001000026267824 */ /* 0x000fe200078e00ff */
[----:B------:R-:W-:Y:S02]  /*1510*/  FMUL R39, R60, R35 ;  /* 0x000000233c277220 */ /* 0x000fe40000400000 */
[----:B------:R-:W-:-:S04]  /*1520*/  FMUL R35, R3, R54 ;  /* 0x0000003603237220 */ /* 0x000fc80000400000 */
[----:B------:R-:W-:Y:S01]  /*1530*/  FMUL R38, R38, R35 ;  /* 0x0000002326267220 */ /* 0x000fe20000400000 */
[----:B------:R-:W-:Y:S01]  /*1540*/  FMUL R16, R53, R16 ;  /* 0x0000001035107220 */ /* 0x000fe20000400000 */
[----:B------:R-:W-:Y:S01]  /*1550*/  FMUL R18, R39, R18 ;  /* 0x0000001227127220 */ /* 0x000fe20000400000 */
[----:B------:R-:W-:Y:S01]  /*1560*/  BAR.SYNC.DEFER_BLOCKING 0x0 ;  /* 0x0000000000007b1d */ /* 0x000fe20000010000 */
[----:B------:R-:W-:Y:S01]  /*1570*/  FMUL R17, R34, R17 ;  /* 0x0000001122117220 */ /* 0x000fe20000400000 */
[----:B------:R-:W-:-:S05]  /*1580*/  FMUL R19, R38, R19 ;  /* 0x0000001326137220 */ /* 0x000fca0000400000 */
[----:B------:R0:W-:Y:S04]  /*1590*/  STS.128 [R4.X4], R16 ;  /* 0x0000001004007388 */ /* 0x0001e80000004c00 */
[----:B------:R-:W-:Y:S01]  /*15a0*/  BAR.SYNC.DEFER_BLOCKING 0x0 ;  /* 0x0000000000007b1d */ /* 0x000fe20000010000 */
[C---:B------:R-:W-:Y:S02]  /*15b0*/  PRMT R54, R51.reuse, 0x7610, R54 ;  /* 0x0000761033367816 */ /* 0x040fe40000000036 */
[----:B------:R-:W-:Y:S02]  /*15c0*/  PRMT R57, R51, 0x7632, R57 ;  /* 0x0000763233397816 */ /* 0x000fe40000000039 */
[C---:B------:R-:W-:Y:S02]  /*15d0*/  PRMT R60, R52.reuse, 0x7610, R60 ;  /* 0x00007610343c7816 */ /* 0x040fe4000000003c */
[----:B------:R-:W-:-:S02]  /*15e0*/  PRMT R61, R52, 0x7632, R61 ;  /* 0x00007632343d7816 */ /* 0x000fc4000000003d */
[C---:B------:R-:W-:Y:S01]  /*15f0*/  SHF.L.U32 R34, R13.reuse, 0x2, RZ ;  /* 0x000000020d227819 */ /* 0x040fe200000006ff */
[----:B------:R-:W1:Y:S04]  /*1600*/  LDS R51, [R13.X4] ;  /* 0x000000000d337984 */ /* 0x000e680000004800 */
[----:B------:R-:W4:Y:S04]  /*1610*/  LDS R52, [R13.X4+0x8] ;  /* 0x000008000d347984 */ /* 0x000f280000004800 */
[----:B------:R-:W-:Y:S04]  /*1620*/  LDS R38, [R13.X4+0x10] ;  /* 0x000010000d267984 */ /* 0x000fe80000004800 */
[----:B------:R-:W-:Y:S01]  /*1630*/  LDS R39, [R13.X4+0x18] ;  /* 0x000018000d277984 */ /* 0x000fe20000004800 */
[----:B------:R-:W-:-:S03]  /*1640*/  IMAD R34, R13, -0x2, R34 ;  /* 0xfffffffe0d227824 */ /* 0x000fc600078e0222 */
[----:B------:R-:W-:Y:S01]  /*1650*/  BAR.SYNC.DEFER_BLOCKING 0x0 ;  /* 0x0000000000007b1d */ /* 0x000fe20000010000 */
[----:B------:R-:W-:-:S05]  /*1660*/  IMAD.SHL.U32 R35, R4, 0x4, RZ ;  /* 0x0000000404237824 */ /* 0x000fca00078e00ff */
[----:B------:R-:W-:Y:S04]  /*1670*/  STS.U16 [R34], R54 ;  /* 0x0000003622007388 */ /* 0x000fe80000000400 */
[----:B------:R5:W-:Y:S04]  /*1680*/  STS.U16 [R14+0x4], R57 ;  /* 0x000004390e007388 */ /* 0x000be80000000400 */
[----:B------:R-:W-:Y:S04]  /*1690*/  STS.U16 [R14+0x8], R60 ;  /* 0x0000083c0e007388 */ /* 0x000fe80000000400 */
[----:B------:R0:W-:Y:S01]  /*16a0*/  STS.U16 [R14+0xc], R61 ;  /* 0x00000c3d0e007388 */ /* 0x0001e20000000400 */
[----:B------:R-:W-:-:S03]  /*16b0*/  IMAD R35, R4, -0x2, R35 ;  /* 0xfffffffe04237824 */ /* 0x000fc600078e0223 */
[----:B------:R-:W-:Y:S06]  /*16c0*/  BAR.SYNC.DEFER_BLOCKING 0x0 ;  /* 0x0000000000007b1d */ /* 0x000fec0000010000 */
[----:B------:R-:W0:Y:S01]  /*16d0*/  LDS.64 R16, [R35] ;  /* 0x0000000023107984 */ /* 0x000e220000000a00 */
[----:B------:R-:W-:Y:S01]  /*16e0*/  ULDC.64 UR6, c[0x0][0x118] ;  /* 0x0000460000067ab9 */ /* 0x000fe20000000a00 */
[----:B--2---:R-:W-:Y:S02]  /*16f0*/  SHF.L.U32 R49, R49, 0x10, RZ ;  /* 0x0000001031317819 */ /* 0x004fe400000006ff */
[----:B---3--:R-:W-:Y:S01]  /*1700*/  SHF.L.U32 R47, R47, 0x10, RZ ;  /* 0x000000102f2f7819 */ /* 0x008fe200000006ff */
[----:B0-----:R-:W-:-:S02]  /*1710*/  IMAD.U32 R19, R48, 0x10000, RZ ;  /* 0x0001000030137824 */ /* 0x001fc400078e00ff */
[C---:B------:R-:W-:Y:S01]  /*1720*/  FMUL R18, R6.reuse, R49 ;  /* 0x0000003106127220 */ /* 0x040fe20000400000 */
[----:B------:R-:W-:Y:S01]  /*1730*/  SHF.L.U32 R21, R21, 0x10, RZ ;  /* 0x0000001015157819 */ /* 0x000fe200000006ff */
[----:B------:R-:W-:Y:S01]  /*1740*/  FMUL R19, R6, R19 ;  /* 0x0000001306137220 */ /* 0x000fe20000400000 */
[----:B------:R-:W-:-:S04]  /*1750*/  IMAD.U32 R23, R23, 0x10000, RZ ;  /* 0x0001000017177824 */ /* 0x000fc800078e00ff */
[----:B------:R-:W-:Y:S01]  /*1760*/  FMUL R23, R6, R23 ;  /* 0x0000001706177220 */ /* 0x000fe20000400000 */
[----:B-----5:R-:W-:Y:S01]  /*1770*/  SHF.L.U32 R57, R20, 0x10, RZ ;  /* 0x0000001014397819 */ /* 0x020fe200000006ff */
[----:B------:R-:W-:Y:S01]  /*1780*/  FMUL R20, R6, R47 ;  /* 0x0000002f06147220 */ /* 0x000fe20000400000 */
[----:B------:R-:W-:Y:S01]  /*1790*/  IMAD.U32 R47, R32, 0x10000, RZ ;  /* 0x00010000202f7824 */ /* 0x000fe200078e00ff */
[----:B------:R-:W-:Y:S01]  /*17a0*/  SHF.L.U32 R45, R45, 0x10, RZ ;  /* 0x000000102d2d7819 */ /* 0x000fe200000006ff */
[----:B------:R-:W-:Y:S01]  /*17b0*/  FMUL R32, R6, R21 ;  /* 0x0000001506207220 */ /* 0x000fe20000400000 */
[----:B------:R-:W-:-:S03]  /*17c0*/  IMAD.U32 R50, R50, 0x10000, RZ ;  /* 0x0001000032327824 */ /* 0x000fc600078e00ff */
[----:B------:R-:W-:Y:S01]  /*17d0*/  FFMA R18, -R18, R45, RZ ;  /* 0x0000002d12127223 */ /* 0x000fe200000001ff */
[----:B------:R-:W-:Y:S01]  /*17e0*/  SHF.L.U32 R41, R41, 0x10, RZ ;  /* 0x0000001029297819 */ /* 0x000fe200000006ff */
[----:B------:R-:W-:Y:S01]  /*17f0*/  FFMA R19, -R19, R50, RZ ;  /* 0x0000003213137223 */ /* 0x000fe200000001ff */
[----:B------:R-:W-:-:S03]  /*1800*/  IMAD.U32 R42, R42, 0x10000, RZ ;  /* 0x000100002a2a7824 */ /* 0x000fc600078e00ff */
[----:B------:R-:W-:Y:S01]  /*1810*/  @P3 FMUL R18, R32, R41 ;  /* 0x0000002920123220 */ /* 0x000fe20000400000 */
[----:B------:R-:W-:-:S03]  /*1820*/  @P3 FMUL R19, R23, R42 ;  /* 0x0000002a17133220 */ /* 0x000fc60000400000 */
[----:B-1----:R-:W-:Y:S01]  /*1830*/  FFMA R51, R36, R18, R51 ;  /* 0x0000001224337223 */ /* 0x002fe20000000033 */
[----:B------:R-:W-:Y:S01]  /*1840*/  IADD3 R18, P1, R12, UR4, RZ ;  /* 0x000000040c127c10 */ /* 0x000fe2000ff3e0ff */
[----:B----4-:R-:W-:-:S03]  /*1850*/  FFMA R52, R37, R19, R52 ;  /* 0x0000001325347223 */ /* 0x010fc60000000034 */
[----:B------:R-:W-:Y:S01]  /*1860*/  IADD3.X R19, R24, UR5, RZ, P1, !PT ;  /* 0x0000000518137c10 */ /* 0x000fe20008ffe4ff */
[----:B------:R-:W-:Y:S01]  /*1870*/  IMAD.U32 R53, R46, 0x10000, RZ ;  /* 0x000100002e357824 */ /* 0x000fe200078e00ff */
[----:B------:R-:W-:Y:S01]  /*1880*/  SHF.L.U32 R45, R40, 0x10, RZ ;  /* 0x00000010282d7819 */ /* 0x000fe200000006ff */
[----:B------:R-:W-:Y:S02]  /*1890*/  IMAD.U32 R61, R22, 0x10000, RZ ;  /* 0x00010000163d7824 */ /* 0x000fe400078e00ff */
[----:B------:R0:W-:Y:S01]  /*18a0*/  @!P2 STG.E.64 [R18.64], R16 ;  /* 0x000000101200a986 */ /* 0x0001e2000c101b06 */
[----:B------:R-:W-:Y:S01]  /*18b0*/  FMUL R22, R6, R53 ;  /* 0x0000003506167220 */ /* 0x000fe20000400000 */
[----:B------:R-:W-:Y:S01]  /*18c0*/  SHF.L.U32 R43, R43, 0x10, RZ ;  /* 0x000000102b2b7819 */ /* 0x000fe200000006ff */
[----:B------:R-:W-:Y:S01]  /*18d0*/  IMAD.U32 R44, R44, 0x10000, RZ ;  /* 0x000100002c2c7824 */ /* 0x000fe200078e00ff */
[C---:B------:R-:W-:Y:S01]  /*18e0*/  FMUL R40, R6.reuse, R45 ;  /* 0x0000002d06287220 */ /* 0x040fe20000400000 */
[----:B------:R-:W-:Y:S01]  /*18f0*/  FMUL R47, R6, R47 ;  /* 0x0000002f062f7220 */ /* 0x000fe20000400000 */
[----:B------:R-:W-:Y:S01]  /*1900*/  FFMA R20, -R20, R57, RZ ;  /* 0x0000003914147223 */ /* 0x000fe200000001ff */
[----:B------:R-:W-:Y:S01]  /*1910*/  FFMA R22, -R22, R61, RZ ;  /* 0x0000003d16167223 */ /* 0x000fe200000001ff */
[----:B------:R-:W-:Y:S01]  /*1920*/  @P3 FMUL R20, R40, R43 ;  /* 0x0000002b28143220 */ /* 0x000fe20000400000 */
[----:B------:R-:W-:-:S03]  /*1930*/  @P3 FMUL R22, R47, R44 ;  /* 0x0000002c2f163220 */ /* 0x000fc60000400000 */
[----:B------:R-:W-:Y:S01]  /*1940*/  FFMA R21, R55, R20, R38 ;  /* 0x0000001437157223 */ /* 0x000fe20000000026 */
[----:B------:R-:W-:Y:S01]  /*1950*/  FFMA R22, R56, R22, R39 ;  /* 0x0000001638167223 */ /* 0x000fe20000000027 */
[----:B------:R-:W-:-:S04]  /*1960*/  F2FP.BF16.PACK_AB R20, R52, R51 ;  /* 0x000000333414723e */ /* 0x000fc800000010ff */
[----:B------:R-:W-:Y:S02]  /*1970*/  F2FP.BF16.PACK_AB R21, R22, R21 ;  /* 0x000000151615723e */ /* 0x000fe400000010ff */
[C---:B------:R-:W-:Y:S01]  /*1980*/  PRMT R22, R20.reuse, 0x7610, R22 ;  /* 0x0000761014167816 */ /* 0x040fe20000000016 */
[----:B------:R-:W-:Y:S01]  /*1990*/  BAR.SYNC.DEFER_BLOCKING 0x0 ;  /* 0x0000000000007b1d */ /* 0x000fe20000010000 */
[----:B0-----:R-:W-:Y:S02]  /*19a0*/  PRMT R19, R20, 0x7632, R19 ;  /* 0x0000763214137816 */ /* 0x001fe40000000013 */
[C---:B------:R-:W-:Y:S02]  /*19b0*/  PRMT R23, R21.reuse, 0x7610, R23 ;  /* 0x0000761015177816 */ /* 0x040fe40000000017 */
[----:B------:R-:W-:Y:S01]  /*19c0*/  PRMT R32, R21, 0x7632, R32 ;  /* 0x0000763215207816 */ /* 0x000fe20000000020 */
[----:B------:R-:W-:Y:S04]  /*19d0*/  STS.U16 [R34], R22 ;  /* 0x0000001622007388 */ /* 0x000fe80000000400 */
[----:B------:R-:W-:Y:S04]  /*19e0*/  STS.U16 [R14+0x4], R19 ;  /* 0x000004130e007388 */ /* 0x000fe80000000400 */
[----:B------:R-:W-:Y:S04]  /*19f0*/  STS.U16 [R14+0x8], R23 ;  /* 0x000008170e007388 */ /* 0x000fe80000000400 */
[----:B------:R-:W-:Y:S04]  /*1a00*/  STS.U16 [R14+0xc], R32 ;  /* 0x00000c200e007388 */ /* 0x000fe80000000400 */
[----:B------:R-:W-:Y:S01]  /*1a10*/  BAR.SYNC.DEFER_BLOCKING 0x0 ;  /* 0x0000000000007b1d */ /* 0x000fe20000010000 */
[----:B------:R-:W-:-:S04]  /*1a20*/  IADD3 R16, P1, R11, UR4, RZ ;  /* 0x000000040b107c10 */ /* 0x000fc8000ff3e0ff */
[----:B------:R-:W-:Y:S01]  /*1a30*/  IADD3.X R17, R15, UR5, RZ, P1, !PT ;  /* 0x000000050f117c10 */ /* 0x000fe20008ffe4ff */
[----:B------:R-:W0:Y:S01]  /*1a40*/  LDS.64 R20, [R35] ;  /* 0x0000000023147984 */ /* 0x000e220000000a00 */
[----:B------:R-:W-:-:S04]  /*1a50*/  IADD3 R33, P1, R33, 0x8, RZ ;  /* 0x0000000821217810 */ /* 0x000fc80007f3e0ff */
[----:B------:R-:W-:Y:S02]  /*1a60*/  IADD3.X R25, RZ, R25, RZ, P1, !PT ;  /* 0x00000019ff197210 */ /* 0x000fe40000ffe4ff */
[----:B------:R-:W-:-:S04]  /*1a70*/  ISETP.GE.U32.AND P1, PT, R33, 0x78, PT ;  /* 0x000000782100780c */ /* 0x000fc80003f26070 */
[----:B------:R-:W-:Y:S01]  /*1a80*/  ISETP.GE.U32.AND.EX P1, PT, R25, RZ, PT, P1 ;  /* 0x000000ff1900720c */ /* 0x000fe20003f26110 */
[----:B------:R-:W-:Y:S01]  /*1a90*/  UIADD3 UR4, UP0, UR4, 0x10, URZ ;  /* 0x0000001004047890 */ /* 0x000fe2000ff1e03f */
[----:B------:R-:W-:Y:S02]  /*1aa0*/  IADD3 R28, P5, R28, 0x20, RZ ;  /* 0x000000201c1c7810 */ /* 0x000fe40007fbe0ff */
[----:B------:R-:W-:Y:S01]  /*1ab0*/  IADD3 R26, P6, R26, 0x20, RZ ;  /* 0x000000201a1a7810 */ /* 0x000fe20007fde0ff */
[----:B------:R-:W-:Y:S02]  /*1ac0*/  UIADD3.X UR5, URZ, UR5, URZ, UP0, !UPT ;  /* 0x000000053f057290 */ /* 0x000fe400087fe43f */
[----:B------:R-:W-:Y:S01]  /*1ad0*/  IMAD.X R27, RZ, RZ, R27, P5 ;  /* 0x000000ffff1b7224 */ /* 0x000fe200028e061b */
[----:B------:R-:W-:Y:S01]  /*1ae0*/  IADD3.X R29, RZ, R29, RZ, P6, !PT ;  /* 0x0000001dff1d7210 */ /* 0x000fe200037fe4ff */
[----:B0-----:R0:W-:Y:S04]  /*1af0*/  @!P2 STG.E.64 [R16.64], R20 ;  /* 0x000000141000a986 */ /* 0x0011e8000c101b06 */
[----:B------:R-:W-:Y:S01]  /*1b00*/  @P1 CALL.REL.NOINC `(.L_x_1) ;  /* 0x0000001000001944 */ /* 0x000fe20003c00000 */
[----:B------:R-:W-:Y:S05]  /*1b10*/  BRA `(.L_x_2) ;  /* 0xffffed7000007947 */ /* 0x000fea000383ffff */
.L_x_1:
[----:B------:R-:W-:Y:S05]  /*1b20*/  EXIT ;  /* 0x000000000000794d */ /* 0x000fea0003800000 */
.L_x_3:
[----:B------:R-:W-:-:S00]  /*1b30*/  BRA `(.L_x_3) ;  /* 0xfffffff000007947 */ /* 0x000fc0000383ffff */
[----:B------:R-:W-:-:S00]  /*1b40*/  NOP ;  /* 0x0000000000007918 */ /* 0x000fc00000000000 */
        /* <DEDUP_REMOVED lines=11> */
.L_x_4:


//--------------------- .nv.global.init           --------------------------
	.section	.nv.global.init,"aw",@progbits
.nv.global.init:
	.type		_$_str,@object
	.size		_$_str,(.L_0 - _$_str)
_$_str:
        /*0000*/ 	.byte	0x5f, 0x5f, 0x43, 0x55, 0x44, 0x41, 0x5f, 0x46, 0x54, 0x5a, 0x00
.L_0:


//--------------------- .nv.shared.triton_red_fused__scaled_dot_product_flash_attention__to_copy_add_mean_mul_pow_rsqrt_2 --------------------------
	.section	.nv.shared.triton_red_fused__scaled_dot_product_flash_attention__to_copy_add_mean_mul_pow_rsqrt_2,"aw",@nobits
	.sectionflags	@""
	.align	16
